	.headerflags	@"EF_CUDA_TEXMODE_UNIFIED EF_CUDA_64BIT_ADDRESS EF_CUDA_ACCELERATORS EF_CUDA_SM90 EF_CUDA_VIRTUAL_SM(EF_CUDA_SM90)"
	.elftype	@"ET_EXEC"


//--------------------- .nv.info                  --------------------------
	.section	.nv.info,"",@"SHT_CUDA_INFO"
	.align	4


	//----- nvinfo : EIATTR_REGCOUNT
	.align		4
        /*0000*/ 	.byte	0x04, 0x2f
        /*0002*/ 	.short	(.L_1 - .L_0)
	.align		4
.L_0:
        /*0004*/ 	.word	index@(triton_per_fused_abs_add_div_mean_mul_sub_sum_0)
        /*0008*/ 	.word	0x00000018


	//----- nvinfo : EIATTR_MIN_STACK_SIZE
	.align		4
.L_1:
        /*000c*/ 	.byte	0x04, 0x12
        /*000e*/ 	.short	(.L_3 - .L_2)
	.align		4
.L_2:
        /*0010*/ 	.word	index@(triton_per_fused_abs_add_div_mean_mul_sub_sum_0)
        /*0014*/ 	.word	0x00000000


	//----- nvinfo : EIATTR_FRAME_SIZE
	.align		4
.L_3:
        /*0018*/ 	.byte	0x04, 0x11
        /*001a*/ 	.short	(.L_5 - .L_4)
	.align		4
.L_4:
        /*001c*/ 	.word	index@(triton_per_fused_abs_add_div_mean_mul_sub_sum_0)
        /*0020*/ 	.word	0x00000000


	//----- nvinfo : EIATTR_MIN_STACK_SIZE
	.align		4
.L_5:
        /*0024*/ 	.byte	0x04, 0x12
        /*0026*/ 	.short	(.L_7 - .L_6)
	.align		4
.L_6:
        /*0028*/ 	.word	index@(triton_per_fused_abs_add_div_mean_mul_sub_sum_0)
        /*002c*/ 	.word	0x00000000
.L_7:


//--------------------- .nv.info.triton_per_fused_abs_add_div_mean_mul_sub_sum_0 --------------------------
	.section	.nv.info.triton_per_fused_abs_add_div_mean_mul_sub_sum_0,"",@"SHT_CUDA_INFO"
	.sectionflags	@""
	.align	4


	//----- nvinfo : EIATTR_CUDA_API_VERSION
	.align		4
        /*0000*/ 	.byte	0x04, 0x37
        /*0002*/ 	.short	(.L_9 - .L_8)
.L_8:
        /*0004*/ 	.word	0x0000007c


	//----- nvinfo : EIATTR_KPARAM_INFO
	.align		4
.L_9:
        /*0008*/ 	.byte	0x04, 0x17
        /*000a*/ 	.short	(.L_11 - .L_10)
.L_10:
        /*000c*/ 	.word	0x00000000
        /*0010*/ 	.short	0x0004
        /*0012*/ 	.short	0x0020
        /*0014*/ 	.byte	0x00, 0xf0, 0x11, 0x00


	//----- nvinfo : EIATTR_KPARAM_INFO
	.align		4
.L_11:
        /*0018*/ 	.byte	0x04, 0x17
        /*001a*/ 	.short	(.L_13 - .L_12)
.L_12:
        /*001c*/ 	.word	0x00000000
        /*0020*/ 	.short	0x0003
        /*0022*/ 	.short	0x0018
        /*0024*/ 	.byte	0x00, 0xf4, 0x21, 0x00


	//----- nvinfo : EIATTR_KPARAM_INFO
	.align		4
.L_13:
        /*0028*/ 	.byte	0x04, 0x17
        /*002a*/ 	.short	(.L_15 - .L_14)
.L_14:
        /*002c*/ 	.word	0x00000000
        /*0030*/ 	.short	0x0002
        /*0032*/ 	.short	0x0010
        /*0034*/ 	.byte	0x00, 0xf4, 0x21, 0x00


	//----- nvinfo : EIATTR_KPARAM_INFO
	.align		4
.L_15:
        /*0038*/ 	.byte	0x04, 0x17
        /*003a*/ 	.short	(.L_17 - .L_16)
.L_16:
        /*003c*/ 	.word	0x00000000
        /*0040*/ 	.short	0x0001
        /*0042*/ 	.short	0x0008
        /*0044*/ 	.byte	0x00, 0xf4, 0x21, 0x00


	//----- nvinfo : EIATTR_KPARAM_INFO
	.align		4
.L_17:
        /*0048*/ 	.byte	0x04, 0x17
        /*004a*/ 	.short	(.L_19 - .L_18)
.L_18:
        /*004c*/ 	.word	0x00000000
        /*0050*/ 	.short	0x0000
        /*0052*/ 	.short	0x0000
        /*0054*/ 	.byte	0x00, 0xf4, 0x21, 0x00


	//----- nvinfo : EIATTR_SPARSE_MMA_MASK
	.align		4
.L_19:
        /*0058*/ 	.byte	0x03, 0x50
        /*005a*/ 	.short	0x0000


	//----- nvinfo : EIATTR_MAXREG_COUNT
	.align		4
        /*005c*/ 	.byte	0x03, 0x1b
        /*005e*/ 	.short	0x00ff


	//----- nvinfo : EIATTR_COOP_GROUP_MASK_REGIDS
	.align		4
        /*0060*/ 	.byte	0x04, 0x29
        /*0062*/ 	.short	(.L_21 - .L_20)


	//   ....[0]....
.L_20:
        /*0064*/ 	.word	0xffffffff


	//   ....[1]....
        /*0068*/ 	.word	0xffffffff


	//   ....[2]....
        /*006c*/ 	.word	0xffffffff


	//   ....[3]....
        /*0070*/ 	.word	0xffffffff


	//   ....[4]....
        /*0074*/ 	.word	0xffffffff


	//   ....[5]....
        /*0078*/ 	.word	0xffffffff


	//   ....[6]....
        /*007c*/ 	.word	0xffffffff


	//   ....[7]....
        /*0080*/ 	.word	0xffffffff


	//   ....[8]....
        /*0084*/ 	.word	0xffffffff


	//   ....[9]....
        /*0088*/ 	.word	0xffffffff


	//   ....[10]....
        /*008c*/ 	.word	0xffffffff


	//   ....[11]....
        /*0090*/ 	.word	0xffffffff


	//----- nvinfo : EIATTR_COOP_GROUP_INSTR_OFFSETS
	.align		4
.L_21:
        /*0094*/ 	.byte	0x04, 0x28
        /*0096*/ 	.short	(.L_23 - .L_22)


	//   ....[0]....
.L_22:
        /*0098*/ 	.word	0x000001e0


	//   ....[1]....
        /*009c*/ 	.word	0x000001f0


	//   ....[2]....
        /*00a0*/ 	.word	0x00000220


	//   ....[3]....
        /*00a4*/ 	.word	0x00000230


	//   ....[4]....
        /*00a8*/ 	.word	0x00000260


	//   ....[5]....
        /*00ac*/ 	.word	0x00000270


	//   ....[6]....
        /*00b0*/ 	.word	0x000002b0


	//   ....[7]....
        /*00b4*/ 	.word	0x000002f0


	//   ....[8]....
        /*00b8*/ 	.word	0x00000330


	//   ....[9]....
        /*00bc*/ 	.word	0x00000370


	//   ....[10]....
        /*00c0*/ 	.word	0x000003a0


	//   ....[11]....
        /*00c4*/ 	.word	0x00000440


	//----- nvinfo : EIATTR_EXIT_INSTR_OFFSETS
	.align		4
.L_23:
        /*00c8*/ 	.byte	0x04, 0x1c
        /*00ca*/ 	.short	(.L_25 - .L_24)


	//   ....[0]....
.L_24:
        /*00cc*/ 	.word	0x000004f0


	//   ....[1]....
        /*00d0*/ 	.word	0x00000580


	//----- nvinfo : EIATTR_REQNTID
	.align		4
.L_25:
        /*00d4*/ 	.byte	0x04, 0x10
        /*00d6*/ 	.short	(.L_27 - .L_26)
.L_26:
        /*00d8*/ 	.word	0x00000040
        /*00dc*/ 	.word	0x00000001
        /*00e0*/ 	.word	0x00000001


	//----- nvinfo : EIATTR_CBANK_PARAM_SIZE
	.align		4
.L_27:
        /*00e4*/ 	.byte	0x03, 0x19
        /*00e6*/ 	.short	0x0024


	//----- nvinfo : EIATTR_PARAM_CBANK
	.align		4
        /*00e8*/ 	.byte	0x04, 0x0a
        /*00ea*/ 	.short	(.L_29 - .L_28)
	.align		4
.L_28:
        /*00ec*/ 	.word	index@(.nv.constant0.triton_per_fused_abs_add_div_mean_mul_sub_sum_0)
        /*00f0*/ 	.short	0x0210
        /*00f2*/ 	.short	0x0024


	//----- nvinfo : EIATTR_SW_WAR
	.align		4
.L_29:
        /*00f4*/ 	.byte	0x04, 0x36
        /*00f6*/ 	.short	(.L_31 - .L_30)
.L_30:
        /*00f8*/ 	.word	0x00000008
.L_31:


//--------------------- .nv.callgraph             --------------------------
	.section	.nv.callgraph,"",@"SHT_CUDA_CALLGRAPH"
	.align	4
	.sectionentsize	8
	.align		4
        /*0000*/ 	.word	0x00000000
	.align		4
        /*0004*/ 	.word	0xffffffff
	.align		4
        /*0008*/ 	.word	0x00000000
	.align		4
        /*000c*/ 	.word	0xfffffffe
	.align		4
        /*0010*/ 	.word	0x00000000
	.align		4
        /*0014*/ 	.word	0xfffffffd
	.align		4
        /*0018*/ 	.word	0x00000000
	.align		4
        /*001c*/ 	.word	0xfffffffc


//--------------------- .text.triton_per_fused_abs_add_div_mean_mul_sub_sum_0 --------------------------
	.section	.text.triton_per_fused_abs_add_div_mean_mul_sub_sum_0,"ax",@progbits
	.sectionflags	@"SHF_BARRIERS=1"
	.align	128
        .global         triton_per_fused_abs_add_div_mean_mul_sub_sum_0
        .type           triton_per_fused_abs_add_div_mean_mul_sub_sum_0,@function
        .size           triton_per_fused_abs_add_div_mean_mul_sub_sum_0,(.L_x_1 - triton_per_fused_abs_add_div_mean_mul_sub_sum_0)
        .other          triton_per_fused_abs_add_div_mean_mul_sub_sum_0,@"STO_CUDA_ENTRY STV_DEFAULT"
triton_per_fused_abs_add_div_mean_mul_sub_sum_0:
.text.triton_per_fused_abs_add_div_mean_mul_sub_sum_0:
[----:B------:R-:W0:Y:S02]  /*0000*/  LDC R1, c[0x0][0x28] ;  /* 0x00000a00ff017b82 */ /* 0x000e240000000800 */
[----:B------:R-:W1:Y:S01]  /*0010*/  S2R R16, SR_TID.X ;  /* 0x0000000000107919 */ /* 0x000e620000002100 */
[----:B------:R-:W2:Y:S01]  /*0020*/  LDC.64 R4, c[0x0][0x218] ;  /* 0x00008600ff047b82 */ /* 0x000ea20000000a00 */
[----:B------:R-:W-:-:S07]  /*0030*/  ULDC.64 UR6, c[0x0][0x208] ;  /* 0x0000820000067ab9 */ /* 0x000fce0000000a00 */
[----:B------:R-:W3:Y:S08]  /*0040*/  LDC.64 R8, c[0x0][0x220] ;  /* 0x00008800ff087b82 */ /* 0x000ef00000000a00 */
[----:B------:R-:W4:Y:S01]  /*0050*/  LDC.64 R12, c[0x0][0x228] ;  /* 0x00008a00ff0c7b82 */ /* 0x000f220000000a00 */
[----:B-1----:R-:W-:-:S04]  /*0060*/  SHF.L.U32 R0, R16, 0x2, RZ ;  /* 0x0000000210007819 */ /* 0x002fc800000006ff */
[----:B------:R-:W-:-:S05]  /*0070*/  LOP3.LUT R7, R0, 0xfc, RZ, 0xc0, !PT ;  /* 0x000000fc00077812 */ /* 0x000fca00078ec0ff */
[----:B--2---:R-:W-:-:S04]  /*0080*/  IMAD.WIDE.U32 R4, R7, 0x4, R4 ;  /* 0x0000000407047825 */ /* 0x004fc800078e0004 */
[----:B---3--:R-:W-:-:S04]  /*0090*/  IMAD.WIDE.U32 R8, R7, 0x4, R8 ;  /* 0x0000000407087825 */ /* 0x008fc800078e0008 */
[----:B----4-:R-:W-:Y:S02]  /*00a0*/  IMAD.WIDE.U32 R12, R7, 0x4, R12 ;  /* 0x00000004070c7825 */ /* 0x010fe400078e000c */
[----:B------:R-:W2:Y:S04]  /*00b0*/  LDG.E.128 R4, desc[UR6][R4.64] ;  /* 0x0000000604047981 */ /* 0x000ea8000c1e1d00 */
[----:B------:R-:W2:Y:S04]  /*00c0*/  LDG.E.128 R8, desc[UR6][R8.64] ;  /* 0x0000000608087981 */ /* 0x000ea8000c1e1d00 */
[----:B------:R-:W3:Y:S01]  /*00d0*/  LDG.E.128 R12, desc[UR6][R12.64] ;  /* 0x000000060c0c7981 */ /* 0x000ee2000c1e1d00 */
[----:B------:R-:W1:Y:S01]  /*00e0*/  S2UR UR5, SR_CgaCtaId ;  /* 0x00000000000579c3 */ /* 0x000e620000008800 */
[C---:B------:R-:W-:Y:S01]  /*00f0*/  LOP3.LUT P1, RZ, R16.reuse, 0x1f, RZ, 0xc0, !PT ;  /* 0x0000001f10ff7812 */ /* 0x040fe2000782c0ff */
[----:B------:R-:W-:Y:S01]  /*0100*/  UMOV UR4, 0x400 ;  /* 0x0000040000047882 */ /* 0x000fe20000000000 */
[----:B------:R-:W-:Y:S01]  /*0110*/  ISETP.GE.AND P2, PT, R16, 0x2, PT ;  /* 0x000000021000780c */ /* 0x000fe20003f46270 */
[----:B-1----:R-:W-:Y:S01]  /*0120*/  UPRMT UR4, UR5, 0x654, UR4 ;  /* 0x0000065405047896 */ /* 0x002fe20008000004 */
[----:B--2---:R-:W-:Y:S01]  /*0130*/  FADD R18, R5, -R9 ;  /* 0x8000000905127221 */ /* 0x004fe20000000000 */
[----:B------:R-:W-:Y:S01]  /*0140*/  FADD R17, R4, -R8 ;  /* 0x8000000804117221 */ /* 0x000fe20000000000 */
[----:B------:R-:W-:Y:S01]  /*0150*/  FADD R21, R6, -R10 ;  /* 0x8000000a06157221 */ /* 0x000fe20000000000 */
[----:B------:R-:W-:Y:S01]  /*0160*/  FADD R6, R7, -R11 ;  /* 0x8000000b07067221 */ /* 0x000fe20000000000 */
[----:B---3--:R-:W-:Y:S01]  /*0170*/  FMUL R19, R13, |R18| ;  /* 0x400000120d137220 */ /* 0x008fe20000400000 */
[----:B------:R-:W-:-:S03]  /*0180*/  FADD R13, R12, R13 ;  /* 0x0000000d0c0d7221 */ /* 0x000fc60000000000 */
[----:B------:R-:W-:-:S04]  /*0190*/  FFMA R17, R12, |R17|, R19 ;  /* 0x400000110c117223 */ /* 0x000fc80000000013 */
[C---:B------:R-:W-:Y:S01]  /*01a0*/  FFMA R10, R14.reuse, |R21|, R17 ;  /* 0x400000150e0a7223 */ /* 0x040fe20000000011 */
[----:B------:R-:W-:-:S03]  /*01b0*/  FADD R14, R14, R13 ;  /* 0x0000000d0e0e7221 */ /* 0x000fc60000000000 */
[C---:B------:R-:W-:Y:S01]  /*01c0*/  FFMA R6, R15.reuse, |R6|, R10 ;  /* 0x400000060f067223 */ /* 0x040fe2000000000a */
[----:B------:R-:W-:-:S04]  /*01d0*/  FADD R14, R15, R14 ;  /* 0x0000000e0f0e7221 */ /* 0x000fc80000000000 */
[----:B------:R-:W1:Y:S04]  /*01e0*/  SHFL.BFLY PT, R5, R6, 0x10, 0x1f ;  /* 0x0e001f0006057f89 */ /* 0x000e6800000e0000 */
[----:B------:R-:W2:Y:S01]  /*01f0*/  SHFL.BFLY PT, R9, R14, 0x10, 0x1f ;  /* 0x0e001f000e097f89 */ /* 0x000ea200000e0000 */
[----:B-1----:R-:W-:Y:S01]  /*0200*/  FADD R5, R6, R5 ;  /* 0x0000000506057221 */ /* 0x002fe20000000000 */
[----:B--2---:R-:W-:-:S04]  /*0210*/  FADD R9, R14, R9 ;  /* 0x000000090e097221 */ /* 0x004fc80000000000 */
[----:B------:R-:W1:Y:S04]  /*0220*/  SHFL.BFLY PT, R4, R5, 0x8, 0x1f ;  /* 0x0d001f0005047f89 */ /* 0x000e6800000e0000 */
[----:B------:R-:W2:Y:S01]  /*0230*/  SHFL.BFLY PT, R6, R9, 0x8, 0x1f ;  /* 0x0d001f0009067f89 */ /* 0x000ea200000e0000 */
[----:B-1----:R-:W-:Y:S01]  /*0240*/  FADD R4, R5, R4 ;  /* 0x0000000405047221 */ /* 0x002fe20000000000 */
[----:B--2---:R-:W-:-:S04]  /*0250*/  FADD R6, R9, R6 ;  /* 0x0000000609067221 */ /* 0x004fc80000000000 */
[----:B------:R-:W1:Y:S04]  /*0260*/  SHFL.BFLY PT, R7, R4, 0x4, 0x1f ;  /* 0x0c801f0004077f89 */ /* 0x000e6800000e0000 */
[----:B------:R-:W2:Y:S01]  /*0270*/  SHFL.BFLY PT, R11, R6, 0x4, 0x1f ;  /* 0x0c801f00060b7f89 */ /* 0x000ea200000e0000 */
[----:B-1----:R-:W-:Y:S01]  /*0280*/  FADD R7, R4, R7 ;  /* 0x0000000704077221 */ /* 0x002fe20000000000 */
[----:B------:R-:W-:Y:S01]  /*0290*/  SHF.R.U32.HI R4, RZ, 0x3, R16 ;  /* 0x00000003ff047819 */ /* 0x000fe20000011610 */
[----:B--2---:R-:W-:-:S03]  /*02a0*/  FADD R11, R6, R11 ;  /* 0x0000000b060b7221 */ /* 0x004fc60000000000 */
[----:B------:R-:W1:Y:S01]  /*02b0*/  SHFL.BFLY PT, R8, R7, 0x2, 0x1f ;  /* 0x0c401f0007087f89 */ /* 0x000e6200000e0000 */
[----:B------:R-:W-:Y:S01]  /*02c0*/  LOP3.LUT R4, R4, 0x4, RZ, 0xc0, !PT ;  /* 0x0000000404047812 */ /* 0x000fe200078ec0ff */
[----:B-1----:R-:W-:Y:S01]  /*02d0*/  FADD R8, R7, R8 ;  /* 0x0000000807087221 */ /* 0x002fe20000000000 */
[----:B------:R-:W-:-:S04]  /*02e0*/  LOP3.LUT R7, R16, 0x1, RZ, 0xc0, !PT ;  /* 0x0000000110077812 */ /* 0x000fc800078ec0ff */
[----:B------:R-:W1:Y:S01]  /*02f0*/  SHFL.BFLY PT, R5, R8, 0x1, 0x1f ;  /* 0x0c201f0008057f89 */ /* 0x000e6200000e0000 */
[----:B------:R-:W-:-:S04]  /*0300*/  ISETP.NE.U32.AND P0, PT, R7, 0x1, PT ;  /* 0x000000010700780c */ /* 0x000fc80003f05070 */
[----:B------:R-:W-:Y:S01]  /*0310*/  ISETP.LT.AND P0, PT, R16, 0x2, P0 ;  /* 0x000000021000780c */ /* 0x000fe20000701270 */
[----:B-1----:R-:W-:Y:S02]  /*0320*/  FADD R5, R8, R5 ;  /* 0x0000000508057221 */ /* 0x002fe40000000000 */
[----:B------:R-:W1:Y:S04]  /*0330*/  SHFL.BFLY PT, R8, R11, 0x2, 0x1f ;  /* 0x0c401f000b087f89 */ /* 0x000e6800000e0000 */
[----:B------:R-:W-:Y:S01]  /*0340*/  @!P1 STS [R4+UR4], R5 ;  /* 0x0000000504009988 */ /* 0x000fe20008000804 */
[----:B------:R-:W-:Y:S01]  /*0350*/  BAR.SYNC.DEFER_BLOCKING 0x0 ;  /* 0x0000000000007b1d */ /* 0x000fe20000010000 */
[----:B-1----:R-:W-:-:S05]  /*0360*/  FADD R8, R11, R8 ;  /* 0x000000080b087221 */ /* 0x002fca0000000000 */
[----:B------:R-:W1:Y:S04]  /*0370*/  SHFL.BFLY PT, R9, R8, 0x1, 0x1f ;  /* 0x0c201f0008097f89 */ /* 0x000e6800000e0000 */
[----:B------:R-:W2:Y:S01]  /*0380*/  @!P2 LDS R3, [R0+UR4] ;  /* 0x000000040003a984 */ /* 0x000ea20008000800 */
[----:B-1----:R-:W-:-:S03]  /*0390*/  FADD R9, R8, R9 ;  /* 0x0000000908097221 */ /* 0x002fc60000000000 */
[----:B--2---:R-:W1:Y:S02]  /*03a0*/  SHFL.BFLY PT, R6, R3, 0x1, 0x1f ;  /* 0x0c201f0003067f89 */ /* 0x004e6400000e0000 */
[----:B-1----:R-:W-:-:S05]  /*03b0*/  FADD R5, R3, R6 ;  /* 0x0000000603057221 */ /* 0x002fca0000000000 */
[----:B------:R-:W-:Y:S01]  /*03c0*/  @P0 STS [R0+UR4], R5 ;  /* 0x0000000500000988 */ /* 0x000fe20008000804 */
[----:B------:R-:W-:Y:S06]  /*03d0*/  BAR.SYNC.DEFER_BLOCKING 0x0 ;  /* 0x0000000000007b1d */ /* 0x000fec0000010000 */
[----:B------:R-:W-:Y:S02]  /*03e0*/  LDS R6, [UR4] ;  /* 0x00000004ff067984 */ /* 0x000fe40008000800 */
[----:B------:R-:W-:Y:S06]  /*03f0*/  BAR.SYNC.DEFER_BLOCKING 0x0 ;  /* 0x0000000000007b1d */ /* 0x000fec0000010000 */
[----:B------:R-:W-:Y:S02]  /*0400*/  @!P1 STS [R4+UR4], R9 ;  /* 0x0000000904009988 */ /* 0x000fe40008000804 */
[----:B------:R-:W-:Y:S06]  /*0410*/  BAR.SYNC.DEFER_BLOCKING 0x0 ;  /* 0x0000000000007b1d */ /* 0x000fec0000010000 */
[----:B------:R-:W1:Y:S01]  /*0420*/  @!P2 LDS R2, [R0+UR4] ;  /* 0x000000040002a984 */ /* 0x000e620008000800 */
[----:B------:R-:W-:-:S03]  /*0430*/  LOP3.LUT P2, RZ, R16, 0x3f, RZ, 0xc0, !PT ;  /* 0x0000003f10ff7812 */ /* 0x000fc6000784c0ff */
[----:B-1----:R-:W1:Y:S02]  /*0440*/  SHFL.BFLY PT, R3, R2, 0x1, 0x1f ;  /* 0x0c201f0002037f89 */ /* 0x002e6400000e0000 */
[----:B-1----:R-:W-:-:S05]  /*0450*/  FADD R3, R2, R3 ;  /* 0x0000000302037221 */ /* 0x002fca0000000000 */
[----:B------:R-:W-:Y:S01]  /*0460*/  @P0 STS [R0+UR4], R3 ;  /* 0x0000000300000988 */ /* 0x000fe20008000804 */
[----:B------:R-:W-:Y:S06]  /*0470*/  BAR.SYNC.DEFER_BLOCKING 0x0 ;  /* 0x0000000000007b1d */ /* 0x000fec0000010000 */
[----:B------:R-:W1:Y:S02]  /*0480*/  LDS R5, [UR4] ;  /* 0x00000004ff057984 */ /* 0x000e640008000800 */
[----:B-1----:R-:W-:-:S04]  /*0490*/  FADD R5, RZ, R5 ;  /* 0x00000005ff057221 */ /* 0x002fc80000000000 */
[----:B------:R-:W-:Y:S01]  /*04a0*/  FADD R5, R5, 9.9999999747524270788e-07 ;  /* 0x358637bd05057421 */ /* 0x000fe20000000000 */
[----:B------:R-:W-:Y:S04]  /*04b0*/  BAR.SYNC.DEFER_BLOCKING 0x0 ;  /* 0x0000000000007b1d */ /* 0x000fe80000010000 */
[C---:B------:R-:W-:Y:S02]  /*04c0*/  FSETP.GT.AND P0, PT, |R5|.reuse, 8.50705917302346158658e+37, PT ;  /* 0x7e8000000500780b */ /* 0x040fe40003f04200 */
[----:B------:R-:W-:-:S11]  /*04d0*/  FSETP.GEU.AND P1, PT, |R5|, 1.175494350822287508e-38, PT ;  /* 0x008000000500780b */ /* 0x000fd60003f2e200 */
[----:B------:R-:W-:Y:S01]  /*04e0*/  @P0 FMUL R5, R5, 0.25 ;  /* 0x3e80000005050820 */ /* 0x000fe20000400000 */
[----:B------:R-:W-:Y:S06]  /*04f0*/  @P2 EXIT ;  /* 0x000000000000294d */ /* 0x000fec0003800000 */
[----:B------:R-:W-:Y:S01]  /*0500*/  @!P1 FMUL R5, R5, 16777216 ;  /* 0x4b80000005059820 */ /* 0x000fe20000400000 */
[----:B------:R-:W0:Y:S01]  /*0510*/  LDC.64 R2, c[0x0][0x210] ;  /* 0x00008400ff027b82 */ /* 0x000e220000000a00 */
[----:B------:R-:W-:-:S04]  /*0520*/  FADD R6, RZ, R6 ;  /* 0x00000006ff067221 */ /* 0x000fc80000000000 */
[----:B------:R-:W1:Y:S01]  /*0530*/  MUFU.RCP R5, R5 ;  /* 0x0000000500057308 */ /* 0x000e620000001000 */
[----:B------:R-:W-:-:S04]  /*0540*/  @P0 FMUL R6, R6, 0.25 ;  /* 0x3e80000006060820 */ /* 0x000fc80000400000 */
[----:B------:R-:W-:-:S04]  /*0550*/  @!P1 FMUL R6, R6, 16777216 ;  /* 0x4b80000006069820 */ /* 0x000fc80000400000 */
[----:B-1----:R-:W-:-:S05]  /*0560*/  FMUL R7, R5, R6 ;  /* 0x0000000605077220 */ /* 0x002fca0000400000 */
[----:B0-----:R-:W-:Y:S01]  /*0570*/  STG.E desc[UR6][R2.64], R7 ;  /* 0x0000000702007986 */ /* 0x001fe2000c101906 */
[----:B------:R-:W-:Y:S05]  /*0580*/  EXIT ;  /* 0x000000000000794d */ /* 0x000fea0003800000 */
.L_x_0:
[----:B------:R-:W-:-:S00]  /*0590*/  BRA `(.L_x_0) ;  /* 0xfffffffc00fc7947 */ /* 0x000fc0000383ffff */
[----:B------:R-:W-:-:S00]  /*05a0*/  NOP ;  /* 0x0000000000007918 */ /* 0x000fc00000000000 */
        /* <DEDUP_REMOVED lines=13> */
.L_x_1:


//--------------------- .nv.shared.triton_per_fused_abs_add_div_mean_mul_sub_sum_0 --------------------------
	.section	.nv.shared.triton_per_fused_abs_add_div_mean_mul_sub_sum_0,"aw",@nobits
	.sectionflags	@""
	.align	16
	.zero		1024


//--------------------- .nv.constant0.triton_per_fused_abs_add_div_mean_mul_sub_sum_0 --------------------------
	.section	.nv.constant0.triton_per_fused_abs_add_div_mean_mul_sub_sum_0,"a",@progbits
	.sectionflags	@""
	.align	4
.nv.constant0.triton_per_fused_abs_add_div_mean_mul_sub_sum_0:
	.zero		564
